//
// Generated by NVIDIA NVVM Compiler
//
// Compiler Build ID: CL-36424714
// Cuda compilation tools, release 13.0, V13.0.88
// Based on NVVM 20.0.0
//

.version 9.0
.target sm_100
.address_size 64

	// .globl	_Z24SimpleSumReductionKernelPfS_i

.visible .entry _Z24SimpleSumReductionKernelPfS_i(
	.param .u64 .ptr .align 1 _Z24SimpleSumReductionKernelPfS_i_param_0,
	.param .u64 .ptr .align 1 _Z24SimpleSumReductionKernelPfS_i_param_1,
	.param .u32 _Z24SimpleSumReductionKernelPfS_i_param_2
)
{
	.reg .pred 	%p<5>;
	.reg .b32 	%r<9>;
	.reg .b32 	%f<5>;
	.reg .b64 	%rd<9>;

	ld.param.u64 	%rd3, [_Z24SimpleSumReductionKernelPfS_i_param_0];
	ld.param.u64 	%rd2, [_Z24SimpleSumReductionKernelPfS_i_param_1];
	ld.param.u32 	%r6, [_Z24SimpleSumReductionKernelPfS_i_param_2];
	cvta.to.global.u64 	%rd1, %rd3;
	mov.u32 	%r1, %tid.x;
	setp.lt.u32 	%p1, %r6, 2;
	@%p1 bra 	$L__BB0_5;
	mov.b32 	%r8, 1;
$L__BB0_2:
	shl.b32 	%r3, %r8, 1;
	mul.lo.s32 	%r4, %r3, %r1;
	add.s32 	%r5, %r4, %r8;
	setp.ge.u32 	%p2, %r5, %r6;
	@%p2 bra 	$L__BB0_4;
	mul.wide.u32 	%rd4, %r5, 4;
	add.s64 	%rd5, %rd1, %rd4;
	ld.global.f32 	%f1, [%rd5];
	mul.wide.s32 	%rd6, %r4, 4;
	add.s64 	%rd7, %rd1, %rd6;
	ld.global.f32 	%f2, [%rd7];
	add.f32 	%f3, %f1, %f2;
	st.global.f32 	[%rd7], %f3;
$L__BB0_4:
	bar.sync 	0;
	setp.lt.u32 	%p3, %r3, %r6;
	mov.u32 	%r8, %r3;
	@%p3 bra 	$L__BB0_2;
$L__BB0_5:
	setp.ne.s32 	%p4, %r1, 0;
	@%p4 bra 	$L__BB0_7;
	ld.global.f32 	%f4, [%rd1];
	cvta.to.global.u64 	%rd8, %rd2;
	st.global.f32 	[%rd8], %f4;
$L__BB0_7:
	ret;

}
	// .globl	_Z28ConvergentSumReductionKernelPfS_i
.visible .entry _Z28ConvergentSumReductionKernelPfS_i(
	.param .u64 .ptr .align 1 _Z28ConvergentSumReductionKernelPfS_i_param_0,
	.param .u64 .ptr .align 1 _Z28ConvergentSumReductionKernelPfS_i_param_1,
	.param .u32 _Z28ConvergentSumReductionKernelPfS_i_param_2
)
{
	.reg .pred 	%p<4>;
	.reg .b32 	%r<6>;
	.reg .b32 	%f<5>;
	.reg .b64 	%rd<9>;

	ld.param.u64 	%rd4, [_Z28ConvergentSumReductionKernelPfS_i_param_0];
	ld.param.u64 	%rd3, [_Z28ConvergentSumReductionKernelPfS_i_param_1];
	cvta.to.global.u64 	%rd1, %rd4;
	mov.u32 	%r1, %tid.x;
	mov.u32 	%r5, %ntid.x;
	mul.wide.u32 	%rd5, %r1, 4;
	add.s64 	%rd2, %rd1, %rd5;
$L__BB1_1:
	setp.ge.u32 	%p1, %r1, %r5;
	@%p1 bra 	$L__BB1_3;
	mul.wide.s32 	%rd6, %r5, 4;
	add.s64 	%rd7, %rd2, %rd6;
	ld.global.f32 	%f1, [%rd7];
	ld.global.f32 	%f2, [%rd2];
	add.f32 	%f3, %f1, %f2;
	st.global.f32 	[%rd2], %f3;
$L__BB1_3:
	bar.sync 	0;
	shr.u32 	%r4, %r5, 1;
	setp.gt.u32 	%p2, %r5, 1;
	mov.u32 	%r5, %r4;
	@%p2 bra 	$L__BB1_1;
	setp.ne.s32 	%p3, %r1, 0;
	@%p3 bra 	$L__BB1_6;
	ld.global.f32 	%f4, [%rd1];
	cvta.to.global.u64 	%rd8, %rd3;
	st.global.f32 	[%rd8], %f4;
$L__BB1_6:
	ret;

}


// ===== COMPILED SASS (sm_100) =====

	.target	sm_100

	.elftype	@"ET_EXEC"


//--------------------- .note.nv.tkinfo           --------------------------
	.section	.note.nv.tkinfo,"",@"SHT_NOTE"
	.sectionflags	@"SHF_NOTE_NV_TKINFO"
	.tkinfo
        /*0018*/ 	.word	0x00000002
        /*0030*/ 	.string	""
        /*0030*/ 	.string	"ptxas"
        /*0030*/ 	.string	"Cuda compilation tools, release 13.0, V13.0.88"
        /*0030*/ 	.string	"Build cuda_13.0.r13.0/compiler.36424714_0"
        /*0030*/ 	.string	"-arch sm_100 -m 64 "



//--------------------- .note.nv.cuinfo           --------------------------
	.section	.note.nv.cuinfo,"",@"SHT_NOTE"
	.sectionflags	@"SHF_NOTE_NV_CUINFO"
        /*0018*/ 	.short	0x0002
        /*001a*/ 	.short	0x0064
        /*001c*/ 	.short	0x0082
	.zero		2


//--------------------- .nv.info                  --------------------------
	.section	.nv.info,"",@"SHT_CUDA_INFO"
	.align	4


	//----- nvinfo : EIATTR_REGCOUNT
	.align		4
        /*0000*/ 	.byte	0x04, 0x2f
        /*0002*/ 	.short	(.L_1 - .L_0)
	.align		4
.L_0:
        /*0004*/ 	.word	index@(_Z24SimpleSumReductionKernelPfS_i)
        /*0008*/ 	.word	0x0000000c


	//----- nvinfo : EIATTR_FRAME_SIZE
	.align		4
.L_1:
        /*000c*/ 	.byte	0x04, 0x11
        /*000e*/ 	.short	(.L_3 - .L_2)
	.align		4
.L_2:
        /*0010*/ 	.word	index@(_Z24SimpleSumReductionKernelPfS_i)
        /*0014*/ 	.word	0x00000000


	//----- nvinfo : EIATTR_REGCOUNT
	.align		4
.L_3:
        /*0018*/ 	.byte	0x04, 0x2f
        /*001a*/ 	.short	(.L_5 - .L_4)
	.align		4
.L_4:
        /*001c*/ 	.word	index@(_Z28ConvergentSumReductionKernelPfS_i)
        /*0020*/ 	.word	0x0000000c


	//----- nvinfo : EIATTR_FRAME_SIZE
	.align		4
.L_5:
        /*0024*/ 	.byte	0x04, 0x11
        /*0026*/ 	.short	(.L_7 - .L_6)
	.align		4
.L_6:
        /*0028*/ 	.word	index@(_Z28ConvergentSumReductionKernelPfS_i)
        /*002c*/ 	.word	0x00000000


	//----- nvinfo : EIATTR_MIN_STACK_SIZE
	.align		4
.L_7:
        /*0030*/ 	.byte	0x04, 0x12
        /*0032*/ 	.short	(.L_9 - .L_8)
	.align		4
.L_8:
        /*0034*/ 	.word	index@(_Z28ConvergentSumReductionKernelPfS_i)
        /*0038*/ 	.word	0x00000000


	//----- nvinfo : EIATTR_MIN_STACK_SIZE
	.align		4
.L_9:
        /*003c*/ 	.byte	0x04, 0x12
        /*003e*/ 	.short	(.L_11 - .L_10)
	.align		4
.L_10:
        /*0040*/ 	.word	index@(_Z24SimpleSumReductionKernelPfS_i)
        /*0044*/ 	.word	0x00000000
.L_11:


//--------------------- .nv.compat                --------------------------
	.section	.nv.compat,"",@"SHT_CUDA_COMPAT_INFO"
	.align	4
        /*0000*/ 	.byte	0x02, 0x09, 0x00, 0x00, 0x02, 0x02, 0x01, 0x00, 0x02, 0x05, 0x05, 0x00, 0x03, 0x07, 0x01, 0x01
        /*0010*/ 	.byte	0x02, 0x03, 0x00, 0x00, 0x02, 0x06, 0x01, 0x00, 0x04, 0x0b, 0x08, 0x00, 0x09, 0x00, 0x00, 0x00
        /*0020*/ 	.byte	0x00, 0x00, 0x00, 0x00


//--------------------- .nv.info._Z28ConvergentSumReductionKernelPfS_i --------------------------
	.section	.nv.info._Z28ConvergentSumReductionKernelPfS_i,"",@"SHT_CUDA_INFO"
	.sectionflags	@""
	.align	4


	//----- nvinfo : EIATTR_CUDA_API_VERSION
	.align		4
        /*0000*/ 	.byte	0x04, 0x37
        /*0002*/ 	.short	(.L_13 - .L_12)
.L_12:
        /*0004*/ 	.word	0x00000082


	//----- nvinfo : EIATTR_KPARAM_INFO
	.align		4
.L_13:
        /*0008*/ 	.byte	0x04, 0x17
        /*000a*/ 	.short	(.L_15 - .L_14)
.L_14:
        /*000c*/ 	.word	0x00000000
        /*0010*/ 	.short	0x0002
        /*0012*/ 	.short	0x0010
        /*0014*/ 	.byte	0x00, 0xf0, 0x11, 0x00


	//----- nvinfo : EIATTR_KPARAM_INFO
	.align		4
.L_15:
        /*0018*/ 	.byte	0x04, 0x17
        /*001a*/ 	.short	(.L_17 - .L_16)
.L_16:
        /*001c*/ 	.word	0x00000000
        /*0020*/ 	.short	0x0001
        /*0022*/ 	.short	0x0008
        /*0024*/ 	.byte	0x00, 0xf5, 0x21, 0x00


	//----- nvinfo : EIATTR_KPARAM_INFO
	.align		4
.L_17:
        /*0028*/ 	.byte	0x04, 0x17
        /*002a*/ 	.short	(.L_19 - .L_18)
.L_18:
        /*002c*/ 	.word	0x00000000
        /*0030*/ 	.short	0x0000
        /*0032*/ 	.short	0x0000
        /*0034*/ 	.byte	0x00, 0xf5, 0x21, 0x00


	//----- nvinfo : EIATTR_SPARSE_MMA_MASK
	.align		4
.L_19:
        /*0038*/ 	.byte	0x03, 0x50
        /*003a*/ 	.short	0x0000


	//----- nvinfo : EIATTR_MAXREG_COUNT
	.align		4
        /*003c*/ 	.byte	0x03, 0x1b
        /*003e*/ 	.short	0x00ff


	//----- nvinfo : EIATTR_NUM_BARRIERS
	.align		4
        /*0040*/ 	.byte	0x02, 0x4c
        /*0042*/ 	.byte	0x01
	.zero		1


	//----- nvinfo : EIATTR_MERCURY_ISA_VERSION
	.align		4
        /*0044*/ 	.byte	0x03, 0x5f
        /*0046*/ 	.short	0x0101


	//----- nvinfo : EIATTR_VRC_CTA_INIT_COUNT
	.align		4
        /*0048*/ 	.byte	0x02, 0x4a
	.zero		1
	.zero		1


	//----- nvinfo : EIATTR_EXIT_INSTR_OFFSETS
	.align		4
        /*004c*/ 	.byte	0x04, 0x1c
        /*004e*/ 	.short	(.L_21 - .L_20)


	//   ....[0]....
.L_20:
        /*0050*/ 	.word	0x00000150


	//   ....[1]....
        /*0054*/ 	.word	0x000001a0


	//----- nvinfo : EIATTR_CRS_STACK_SIZE
	.align		4
.L_21:
        /*0058*/ 	.byte	0x04, 0x1e
        /*005a*/ 	.short	(.L_23 - .L_22)
.L_22:
        /*005c*/ 	.word	0x00000000


	//----- nvinfo : EIATTR_CBANK_PARAM_SIZE
	.align		4
.L_23:
        /*0060*/ 	.byte	0x03, 0x19
        /*0062*/ 	.short	0x0014


	//----- nvinfo : EIATTR_PARAM_CBANK
	.align		4
        /*0064*/ 	.byte	0x04, 0x0a
        /*0066*/ 	.short	(.L_25 - .L_24)
	.align		4
.L_24:
        /*0068*/ 	.word	index@(.nv.constant0._Z28ConvergentSumReductionKernelPfS_i)
        /*006c*/ 	.short	0x0380
        /*006e*/ 	.short	0x0014


	//----- nvinfo : EIATTR_SW_WAR
	.align		4
.L_25:
        /*0070*/ 	.byte	0x04, 0x36
        /*0072*/ 	.short	(.L_27 - .L_26)
.L_26:
        /*0074*/ 	.word	0x00000008
.L_27:


//--------------------- .nv.info._Z24SimpleSumReductionKernelPfS_i --------------------------
	.section	.nv.info._Z24SimpleSumReductionKernelPfS_i,"",@"SHT_CUDA_INFO"
	.sectionflags	@""
	.align	4


	//----- nvinfo : EIATTR_CUDA_API_VERSION
	.align		4
        /*0000*/ 	.byte	0x04, 0x37
        /*0002*/ 	.short	(.L_29 - .L_28)
.L_28:
        /*0004*/ 	.word	0x00000082


	//----- nvinfo : EIATTR_KPARAM_INFO
	.align		4
.L_29:
        /*0008*/ 	.byte	0x04, 0x17
        /*000a*/ 	.short	(.L_31 - .L_30)
.L_30:
        /*000c*/ 	.word	0x00000000
        /*0010*/ 	.short	0x0002
        /*0012*/ 	.short	0x0010
        /*0014*/ 	.byte	0x00, 0xf0, 0x11, 0x00


	//----- nvinfo : EIATTR_KPARAM_INFO
	.align		4
.L_31:
        /*0018*/ 	.byte	0x04, 0x17
        /*001a*/ 	.short	(.L_33 - .L_32)
.L_32:
        /*001c*/ 	.word	0x00000000
        /*0020*/ 	.short	0x0001
        /*0022*/ 	.short	0x0008
        /*0024*/ 	.byte	0x00, 0xf5, 0x21, 0x00


	//----- nvinfo : EIATTR_KPARAM_INFO
	.align		4
.L_33:
        /*0028*/ 	.byte	0x04, 0x17
        /*002a*/ 	.short	(.L_35 - .L_34)
.L_34:
        /*002c*/ 	.word	0x00000000
        /*0030*/ 	.short	0x0000
        /*0032*/ 	.short	0x0000
        /*0034*/ 	.byte	0x00, 0xf5, 0x21, 0x00


	//----- nvinfo : EIATTR_SPARSE_MMA_MASK
	.align		4
.L_35:
        /*0038*/ 	.byte	0x03, 0x50
        /*003a*/ 	.short	0x0000


	//----- nvinfo : EIATTR_MAXREG_COUNT
	.align		4
        /*003c*/ 	.byte	0x03, 0x1b
        /*003e*/ 	.short	0x00ff


	//----- nvinfo : EIATTR_NUM_BARRIERS
	.align		4
        /*0040*/ 	.byte	0x02, 0x4c
        /*0042*/ 	.byte	0x01
	.zero		1


	//----- nvinfo : EIATTR_MERCURY_ISA_VERSION
	.align		4
        /*0044*/ 	.byte	0x03, 0x5f
        /*0046*/ 	.short	0x0101


	//----- nvinfo : EIATTR_VRC_CTA_INIT_COUNT
	.align		4
        /*0048*/ 	.byte	0x02, 0x4a
	.zero		1
	.zero		1


	//----- nvinfo : EIATTR_EXIT_INSTR_OFFSETS
	.align		4
        /*004c*/ 	.byte	0x04, 0x1c
        /*004e*/ 	.short	(.L_37 - .L_36)


	//   ....[0]....
.L_36:
        /*0050*/ 	.word	0x000001b0


	//   ....[1]....
        /*0054*/ 	.word	0x00000200


	//----- nvinfo : EIATTR_CRS_STACK_SIZE
	.align		4
.L_37:
        /*0058*/ 	.byte	0x04, 0x1e
        /*005a*/ 	.short	(.L_39 - .L_38)
.L_38:
        /*005c*/ 	.word	0x00000000


	//----- nvinfo : EIATTR_CBANK_PARAM_SIZE
	.align		4
.L_39:
        /*0060*/ 	.byte	0x03, 0x19
        /*0062*/ 	.short	0x0014


	//----- nvinfo : EIATTR_PARAM_CBANK
	.align		4
        /*0064*/ 	.byte	0x04, 0x0a
        /*0066*/ 	.short	(.L_41 - .L_40)
	.align		4
.L_40:
        /*0068*/ 	.word	index@(.nv.constant0._Z24SimpleSumReductionKernelPfS_i)
        /*006c*/ 	.short	0x0380
        /*006e*/ 	.short	0x0014


	//----- nvinfo : EIATTR_SW_WAR
	.align		4
.L_41:
        /*0070*/ 	.byte	0x04, 0x36
        /*0072*/ 	.short	(.L_43 - .L_42)
.L_42:
        /*0074*/ 	.word	0x00000008
.L_43:


//--------------------- .nv.callgraph             --------------------------
	.section	.nv.callgraph,"",@"SHT_CUDA_CALLGRAPH"
	.align	4
	.sectionentsize	8
	.align		4
        /*0000*/ 	.word	0x00000000
	.align		4
        /*0004*/ 	.word	0xffffffff
	.align		4
        /*0008*/ 	.word	0x00000000
	.align		4
        /*000c*/ 	.word	0xfffffffe
	.align		4
        /*0010*/ 	.word	0x00000000
	.align		4
        /*0014*/ 	.word	0xfffffffd
	.align		4
        /*0018*/ 	.word	0x00000000
	.align		4
        /*001c*/ 	.word	0xfffffffc


//--------------------- .text._Z28ConvergentSumReductionKernelPfS_i --------------------------
	.section	.text._Z28ConvergentSumReductionKernelPfS_i,"ax",@progbits
	.align	128
        .global         _Z28ConvergentSumReductionKernelPfS_i
        .type           _Z28ConvergentSumReductionKernelPfS_i,@function
        .size           _Z28ConvergentSumReductionKernelPfS_i,(.L_x_9 - _Z28ConvergentSumReductionKernelPfS_i)
        .other          _Z28ConvergentSumReductionKernelPfS_i,@"STO_CUDA_ENTRY STV_DEFAULT"
_Z28ConvergentSumReductionKernelPfS_i:
.text._Z28ConvergentSumReductionKernelPfS_i:
[----:B------:R-:W-:Y:S01]  /*0000*/  LDC R1, c[0x0][0x37c] ;  /* 0x0000df00ff017b82 */ /* 0x000fe20000000800 */
[----:B------:R-:W0:Y:S07]  /*0010*/  S2R R0, SR_TID.X ;  /* 0x0000000000007919 */ /* 0x000e2e0000002100 */
[----:B------:R-:W0:Y:S01]  /*0020*/  LDC.64 R2, c[0x0][0x380] ;  /* 0x0000e000ff027b82 */ /* 0x000e220000000a00 */
[----:B------:R-:W1:Y:S01]  /*0030*/  LDCU UR6, c[0x0][0x360] ;  /* 0x00006c00ff0677ac */ /* 0x000e620008000800 */
[----:B------:R-:W2:Y:S01]  /*0040*/  LDCU.64 UR4, c[0x0][0x358] ;  /* 0x00006b00ff0477ac */ /* 0x000ea20008000a00 */
[----:B-1----:R-:W-:Y:S01]  /*0050*/  MOV R7, UR6 ;  /* 0x0000000600077c02 */ /* 0x002fe20008000f00 */
[----:B0-2---:R-:W-:-:S07]  /*0060*/  IMAD.WIDE.U32 R2, R0, 0x4, R2 ;  /* 0x0000000400027825 */ /* 0x005fce00078e0002 */
.L_x_2:
[----:B------:R-:W-:Y:S01]  /*0070*/  ISETP.GE.U32.AND P0, PT, R0, R7, PT ;  /* 0x000000070000720c */ /* 0x000fe20003f06070 */
[----:B------:R-:W-:-:S12]  /*0080*/  BSSY.RECONVERGENT B0, `(.L_x_0) ;  /* 0x0000007000007945 */ /* 0x000fd80003800200 */
[----:B0-----:R-:W-:Y:S05]  /*0090*/  @P0 BRA `(.L_x_1) ;  /* 0x0000000000140947 */ /* 0x001fea0003800000 */
[----:B------:R-:W-:Y:S01]  /*00a0*/  IMAD.WIDE R4, R7, 0x4, R2 ;  /* 0x0000000407047825 */ /* 0x000fe200078e0202 */
[----:B------:R-:W2:Y:S05]  /*00b0*/  LDG.E R9, desc[UR4][R2.64] ;  /* 0x0000000402097981 */ /* 0x000eaa000c1e1900 */
[----:B------:R-:W2:Y:S02]  /*00c0*/  LDG.E R4, desc[UR4][R4.64] ;  /* 0x0000000404047981 */ /* 0x000ea4000c1e1900 */
[----:B--2---:R-:W-:-:S05]  /*00d0*/  FADD R9, R4, R9 ;  /* 0x0000000904097221 */ /* 0x004fca0000000000 */
[----:B------:R0:W-:Y:S02]  /*00e0*/  STG.E desc[UR4][R2.64], R9 ;  /* 0x0000000902007986 */ /* 0x0001e4000c101904 */
.L_x_1:
[----:B------:R-:W-:Y:S05]  /*00f0*/  BSYNC.RECONVERGENT B0 ;  /* 0x0000000000007941 */ /* 0x000fea0003800200 */
.L_x_0:
[----:B------:R-:W-:Y:S01]  /*0100*/  BAR.SYNC.DEFER_BLOCKING 0x0 ;  /* 0x0000000000007b1d */ /* 0x000fe20000010000 */
[----:B------:R-:W-:Y:S02]  /*0110*/  ISETP.GT.U32.AND P0, PT, R7, 0x1, PT ;  /* 0x000000010700780c */ /* 0x000fe40003f04070 */
[----:B------:R-:W-:-:S11]  /*0120*/  SHF.R.U32.HI R7, RZ, 0x1, R7 ;  /* 0x00000001ff077819 */ /* 0x000fd60000011607 */
[----:B------:R-:W-:Y:S05]  /*0130*/  @P0 BRA `(.L_x_2) ;  /* 0xfffffffc00cc0947 */ /* 0x000fea000383ffff */
[----:B------:R-:W-:-:S13]  /*0140*/  ISETP.NE.AND P0, PT, R0, RZ, PT ;  /* 0x000000ff0000720c */ /* 0x000fda0003f05270 */
[----:B------:R-:W-:Y:S05]  /*0150*/  @P0 EXIT ;  /* 0x000000000000094d */ /* 0x000fea0003800000 */
[----:B0-----:R-:W0:Y:S02]  /*0160*/  LDC.64 R2, c[0x0][0x380] ;  /* 0x0000e000ff027b82 */ /* 0x001e240000000a00 */
[----:B0-----:R-:W2:Y:S06]  /*0170*/  LDG.E R3, desc[UR4][R2.64] ;  /* 0x0000000402037981 */ /* 0x001eac000c1e1900 */
[----:B------:R-:W2:Y:S02]  /*0180*/  LDC.64 R4, c[0x0][0x388] ;  /* 0x0000e200ff047b82 */ /* 0x000ea40000000a00 */
[----:B--2---:R-:W-:Y:S01]  /*0190*/  STG.E desc[UR4][R4.64], R3 ;  /* 0x0000000304007986 */ /* 0x004fe2000c101904 */
[----:B------:R-:W-:Y:S05]  /*01a0*/  EXIT ;  /* 0x000000000000794d */ /* 0x000fea0003800000 */
.L_x_3:
[----:B------:R-:W-:-:S00]  /*01b0*/  BRA `(.L_x_3) ;  /* 0xfffffffc00fc7947 */ /* 0x000fc0000383ffff */
[----:B------:R-:W-:-:S00]  /*01c0*/  NOP ;  /* 0x0000000000007918 */ /* 0x000fc00000000000 */
        /* <DEDUP_REMOVED lines=11> */
.L_x_9:


//--------------------- .text._Z24SimpleSumReductionKernelPfS_i --------------------------
	.section	.text._Z24SimpleSumReductionKernelPfS_i,"ax",@progbits
	.align	128
        .global         _Z24SimpleSumReductionKernelPfS_i
        .type           _Z24SimpleSumReductionKernelPfS_i,@function
        .size           _Z24SimpleSumReductionKernelPfS_i,(.L_x_10 - _Z24SimpleSumReductionKernelPfS_i)
        .other          _Z24SimpleSumReductionKernelPfS_i,@"STO_CUDA_ENTRY STV_DEFAULT"
_Z24SimpleSumReductionKernelPfS_i:
.text._Z24SimpleSumReductionKernelPfS_i:
[----:B------:R-:W-:Y:S01]  /*0000*/  LDC R1, c[0x0][0x37c] ;  /* 0x0000df00ff017b82 */ /* 0x000fe20000000800 */
[----:B------:R-:W0:Y:S01]  /*0010*/  LDCU UR4, c[0x0][0x390] ;  /* 0x00007200ff0477ac */ /* 0x000e220008000800 */
[----:B------:R-:W1:Y:S01]  /*0020*/  S2R R0, SR_TID.X ;  /* 0x0000000000007919 */ /* 0x000e620000002100 */
[----:B------:R-:W2:Y:S01]  /*0030*/  LDCU.64 UR6, c[0x0][0x358] ;  /* 0x00006b00ff0677ac */ /* 0x000ea20008000a00 */
[----:B0-----:R-:W-:-:S09]  /*0040*/  UISETP.GE.U32.AND UP0, UPT, UR4, 0x2, UPT ;  /* 0x000000020400788c */ /* 0x001fd2000bf06070 */
[----:B--2---:R-:W-:Y:S05]  /*0050*/  BRA.U !UP0, `(.L_x_4) ;  /* 0x0000000108507547 */ /* 0x004fea000b800000 */
[----:B------:R-:W0:Y:S01]  /*0060*/  LDC.64 R6, c[0x0][0x380] ;  /* 0x0000e000ff067b82 */ /* 0x000e220000000a00 */
[----:B------:R-:W2:Y:S01]  /*0070*/  LDCU UR8, c[0x0][0x390] ;  /* 0x00007200ff0877ac */ /* 0x000ea20008000800 */
[----:B------:R-:W-:-:S05]  /*0080*/  UMOV UR4, 0x1 ;  /* 0x0000000100047882 */ /* 0x000fca0000000000 */
.L_x_7:
[----:B------:R-:W-:Y:S01]  /*0090*/  USHF.L.U32 UR5, UR4, 0x1, URZ ;  /* 0x0000000104057899 */ /* 0x000fe200080006ff */
[----:B------:R-:W-:Y:S05]  /*00a0*/  BSSY.RECONVERGENT B0, `(.L_x_5) ;  /* 0x000000b000007945 */ /* 0x000fea0003800200 */
[----:B-1----:R-:W-:-:S05]  /*00b0*/  IMAD R5, R0, UR5, RZ ;  /* 0x0000000500057c24 */ /* 0x002fca000f8e02ff */
[----:B------:R-:W-:-:S04]  /*00c0*/  IADD3 R3, PT, PT, R5, UR4, RZ ;  /* 0x0000000405037c10 */ /* 0x000fc8000fffe0ff */
[----:B--2---:R-:W-:-:S13]  /*00d0*/  ISETP.GE.U32.AND P0, PT, R3, UR8, PT ;  /* 0x0000000803007c0c */ /* 0x004fda000bf06070 */
[----:B------:R-:W-:Y:S05]  /*00e0*/  @P0 BRA `(.L_x_6) ;  /* 0x0000000000180947 */ /* 0x000fea0003800000 */
[----:B0-----:R-:W-:-:S04]  /*00f0*/  IMAD.WIDE.U32 R2, R3, 0x4, R6 ;  /* 0x0000000403027825 */ /* 0x001fc800078e0006 */
[----:B------:R-:W-:Y:S02]  /*0100*/  IMAD.WIDE R4, R5, 0x4, R6 ;  /* 0x0000000405047825 */ /* 0x000fe400078e0206 */
[----:B------:R-:W2:Y:S04]  /*0110*/  LDG.E R2, desc[UR6][R2.64] ;  /* 0x0000000602027981 */ /* 0x000ea8000c1e1900 */
[----:B------:R-:W2:Y:S02]  /*0120*/  LDG.E R9, desc[UR6][R4.64] ;  /* 0x0000000604097981 */ /* 0x000ea4000c1e1900 */
[----:B--2---:R-:W-:-:S05]  /*0130*/  FADD R9, R2, R9 ;  /* 0x0000000902097221 */ /* 0x004fca0000000000 */
[----:B------:R1:W-:Y:S02]  /*0140*/  STG.E desc[UR6][R4.64], R9 ;  /* 0x0000000904007986 */ /* 0x0003e4000c101906 */
.L_x_6:
[----:B------:R-:W-:Y:S05]  /*0150*/  BSYNC.RECONVERGENT B0 ;  /* 0x0000000000007941 */ /* 0x000fea0003800200 */
.L_x_5:
[----:B------:R-:W-:Y:S01]  /*0160*/  BAR.SYNC.DEFER_BLOCKING 0x0 ;  /* 0x0000000000007b1d */ /* 0x000fe20000010000 */
[----:B------:R-:W-:-:S05]  /*0170*/  UISETP.GE.U32.AND UP0, UPT, UR5, UR8, UPT ;  /* 0x000000080500728c */ /* 0x000fca000bf06070 */
[----:B------:R-:W-:-:S04]  /*0180*/  UMOV UR4, UR5 ;  /* 0x0000000500047c82 */ /* 0x000fc80008000000 */
[----:B------:R-:W-:Y:S05]  /*0190*/  BRA.U !UP0, `(.L_x_7) ;  /* 0xfffffffd08bc7547 */ /* 0x000fea000b83ffff */
.L_x_4:
[----:B-1----:R-:W-:-:S13]  /*01a0*/  ISETP.NE.AND P0, PT, R0, RZ, PT ;  /* 0x000000ff0000720c */ /* 0x002fda0003f05270 */
[----:B------:R-:W-:Y:S05]  /*01b0*/  @P0 EXIT ;  /* 0x000000000000094d */ /* 0x000fea0003800000 */
[----:B------:R-:W1:Y:S02]  /*01c0*/  LDC.64 R2, c[0x0][0x380] ;  /* 0x0000e000ff027b82 */ /* 0x000e640000000a00 */
[----:B-1----:R-:W2:Y:S06]  /*01d0*/  LDG.E R3, desc[UR6][R2.64] ;  /* 0x0000000602037981 */ /* 0x002eac000c1e1900 */
[----:B------:R-:W2:Y:S02]  /*01e0*/  LDC.64 R4, c[0x0][0x388] ;  /* 0x0000e200ff047b82 */ /* 0x000ea40000000a00 */
[----:B--2---:R-:W-:Y:S01]  /*01f0*/  STG.E desc[UR6][R4.64], R3 ;  /* 0x0000000304007986 */ /* 0x004fe2000c101906 */
[----:B------:R-:W-:Y:S05]  /*0200*/  EXIT ;  /* 0x000000000000794d */ /* 0x000fea0003800000 */
.L_x_8:
        /* <DEDUP_REMOVED lines=15> */
.L_x_10:


//--------------------- .nv.shared.reserved.0     --------------------------
	.section	.nv.shared.reserved.0,"aw",@nobits
	.weak		__nv_reservedSMEM_offset_0_alias
	.size		__nv_reservedSMEM_offset_0_alias, 0, 64
	.other		__nv_reservedSMEM_offset_0_alias,@"STO_CUDA_RESERVED_SHARED STV_DEFAULT"
__nv_reservedSMEM_offset_0_alias:
	.zero		0
	.zero		64


//--------------------- .nv.constant0._Z28ConvergentSumReductionKernelPfS_i --------------------------
	.section	.nv.constant0._Z28ConvergentSumReductionKernelPfS_i,"a",@progbits
	.sectionflags	@""
	.align	4
.nv.constant0._Z28ConvergentSumReductionKernelPfS_i:
	.zero		916


//--------------------- .nv.constant0._Z24SimpleSumReductionKernelPfS_i --------------------------
	.section	.nv.constant0._Z24SimpleSumReductionKernelPfS_i,"a",@progbits
	.sectionflags	@""
	.align	4
.nv.constant0._Z24SimpleSumReductionKernelPfS_i:
	.zero		916


//--------------------- SYMBOLS --------------------------

	.type		.nv.reservedSmem.offset0,@object
	.size		.nv.reservedSmem.offset0,0x4
